	.headerflags	@"EF_CUDA_TEXMODE_UNIFIED EF_CUDA_64BIT_ADDRESS EF_CUDA_ACCELERATORS EF_CUDA_SM90 EF_CUDA_VIRTUAL_SM(EF_CUDA_SM90)"
	.elftype	@"ET_EXEC"


//--------------------- .nv.info                  --------------------------
	.section	.nv.info,"",@"SHT_CUDA_INFO"
	.align	4


	//----- nvinfo : EIATTR_REGCOUNT
	.align		4
        /*0000*/ 	.byte	0x04, 0x2f
        /*0002*/ 	.short	(.L_3 - .L_2)
	.align		4
.L_2:
        /*0004*/ 	.word	index@(triton_poi_fused__native_batch_norm_legit_no_training_relu_77)
        /*0008*/ 	.word	0x00000030


	//----- nvinfo : EIATTR_MIN_STACK_SIZE
	.align		4
.L_3:
        /*000c*/ 	.byte	0x04, 0x12
        /*000e*/ 	.short	(.L_5 - .L_4)
	.align		4
.L_4:
        /*0010*/ 	.word	index@(triton_poi_fused__native_batch_norm_legit_no_training_relu_77)
        /*0014*/ 	.word	0x00000000


	//----- nvinfo : EIATTR_FRAME_SIZE
	.align		4
.L_5:
        /*0018*/ 	.byte	0x04, 0x11
        /*001a*/ 	.short	(.L_7 - .L_6)
	.align		4
.L_6:
        /*001c*/ 	.word	index@(triton_poi_fused__native_batch_norm_legit_no_training_relu_77)
        /*0020*/ 	.word	0x00000000


	//----- nvinfo : EIATTR_MIN_STACK_SIZE
	.align		4
.L_7:
        /*0024*/ 	.byte	0x04, 0x12
        /*0026*/ 	.short	(.L_9 - .L_8)
	.align		4
.L_8:
        /*0028*/ 	.word	index@(triton_poi_fused__native_batch_norm_legit_no_training_relu_77)
        /*002c*/ 	.word	0x00000000
.L_9:


//--------------------- .nv.info.triton_poi_fused__native_batch_norm_legit_no_training_relu_77 --------------------------
	.section	.nv.info.triton_poi_fused__native_batch_norm_legit_no_training_relu_77,"",@"SHT_CUDA_INFO"
	.sectionflags	@""
	.align	4


	//----- nvinfo : EIATTR_CUDA_API_VERSION
	.align		4
        /*0000*/ 	.byte	0x04, 0x37
        /*0002*/ 	.short	(.L_11 - .L_10)
.L_10:
        /*0004*/ 	.word	0x0000007c


	//----- nvinfo : EIATTR_KPARAM_INFO
	.align		4
.L_11:
        /*0008*/ 	.byte	0x04, 0x17
        /*000a*/ 	.short	(.L_13 - .L_12)
.L_12:
        /*000c*/ 	.word	0x00000000
        /*0010*/ 	.short	0x0006
        /*0012*/ 	.short	0x0030
        /*0014*/ 	.byte	0x00, 0xf0, 0x11, 0x00


	//----- nvinfo : EIATTR_KPARAM_INFO
	.align		4
.L_13:
        /*0018*/ 	.byte	0x04, 0x17
        /*001a*/ 	.short	(.L_15 - .L_14)
.L_14:
        /*001c*/ 	.word	0x00000000
        /*0020*/ 	.short	0x0005
        /*0022*/ 	.short	0x0028
        /*0024*/ 	.byte	0x00, 0xf4, 0x21, 0x00


	//----- nvinfo : EIATTR_KPARAM_INFO
	.align		4
.L_15:
        /*0028*/ 	.byte	0x04, 0x17
        /*002a*/ 	.short	(.L_17 - .L_16)
.L_16:
        /*002c*/ 	.word	0x00000000
        /*0030*/ 	.short	0x0004
        /*0032*/ 	.short	0x0020
        /*0034*/ 	.byte	0x00, 0xf4, 0x21, 0x00


	//----- nvinfo : EIATTR_KPARAM_INFO
	.align		4
.L_17:
        /*0038*/ 	.byte	0x04, 0x17
        /*003a*/ 	.short	(.L_19 - .L_18)
.L_18:
        /*003c*/ 	.word	0x00000000
        /*0040*/ 	.short	0x0003
        /*0042*/ 	.short	0x0018
        /*0044*/ 	.byte	0x00, 0xf4, 0x21, 0x00


	//----- nvinfo : EIATTR_KPARAM_INFO
	.align		4
.L_19:
        /*0048*/ 	.byte	0x04, 0x17
        /*004a*/ 	.short	(.L_21 - .L_20)
.L_20:
        /*004c*/ 	.word	0x00000000
        /*0050*/ 	.short	0x0002
        /*0052*/ 	.short	0x0010
        /*0054*/ 	.byte	0x00, 0xf4, 0x21, 0x00


	//----- nvinfo : EIATTR_KPARAM_INFO
	.align		4
.L_21:
        /*0058*/ 	.byte	0x04, 0x17
        /*005a*/ 	.short	(.L_23 - .L_22)
.L_22:
        /*005c*/ 	.word	0x00000000
        /*0060*/ 	.short	0x0001
        /*0062*/ 	.short	0x0008
        /*0064*/ 	.byte	0x00, 0xf4, 0x21, 0x00


	//----- nvinfo : EIATTR_KPARAM_INFO
	.align		4
.L_23:
        /*0068*/ 	.byte	0x04, 0x17
        /*006a*/ 	.short	(.L_25 - .L_24)
.L_24:
        /*006c*/ 	.word	0x00000000
        /*0070*/ 	.short	0x0000
        /*0072*/ 	.short	0x0000
        /*0074*/ 	.byte	0x00, 0xf4, 0x21, 0x00


	//----- nvinfo : EIATTR_SPARSE_MMA_MASK
	.align		4
.L_25:
        /*0078*/ 	.byte	0x03, 0x50
        /*007a*/ 	.short	0x0000


	//----- nvinfo : EIATTR_MAXREG_COUNT
	.align		4
        /*007c*/ 	.byte	0x03, 0x1b
        /*007e*/ 	.short	0x00ff


	//----- nvinfo : EIATTR_EXIT_INSTR_OFFSETS
	.align		4
        /*0080*/ 	.byte	0x04, 0x1c
        /*0082*/ 	.short	(.L_27 - .L_26)


	//   ....[0]....
.L_26:
        /*0084*/ 	.word	0x00000db0


	//   ....[1]....
        /*0088*/ 	.word	0x00000dd0


	//----- nvinfo : EIATTR_REQNTID
	.align		4
.L_27:
        /*008c*/ 	.byte	0x04, 0x10
        /*008e*/ 	.short	(.L_29 - .L_28)
.L_28:
        /*0090*/ 	.word	0x00000080
        /*0094*/ 	.word	0x00000001
        /*0098*/ 	.word	0x00000001


	//----- nvinfo : EIATTR_CBANK_PARAM_SIZE
	.align		4
.L_29:
        /*009c*/ 	.byte	0x03, 0x19
        /*009e*/ 	.short	0x0034


	//----- nvinfo : EIATTR_PARAM_CBANK
	.align		4
        /*00a0*/ 	.byte	0x04, 0x0a
        /*00a2*/ 	.short	(.L_31 - .L_30)
	.align		4
.L_30:
        /*00a4*/ 	.word	index@(.nv.constant0.triton_poi_fused__native_batch_norm_legit_no_training_relu_77)
        /*00a8*/ 	.short	0x0210
        /*00aa*/ 	.short	0x0034


	//----- nvinfo : EIATTR_SW_WAR
	.align		4
.L_31:
        /*00ac*/ 	.byte	0x04, 0x36
        /*00ae*/ 	.short	(.L_33 - .L_32)
.L_32:
        /*00b0*/ 	.word	0x00000008
.L_33:


//--------------------- .nv.callgraph             --------------------------
	.section	.nv.callgraph,"",@"SHT_CUDA_CALLGRAPH"
	.align	4
	.sectionentsize	8
	.align		4
        /*0000*/ 	.word	0x00000000
	.align		4
        /*0004*/ 	.word	0xffffffff
	.align		4
        /*0008*/ 	.word	0x00000000
	.align		4
        /*000c*/ 	.word	0xfffffffe
	.align		4
        /*0010*/ 	.word	0x00000000
	.align		4
        /*0014*/ 	.word	0xfffffffd
	.align		4
        /*0018*/ 	.word	0x00000000
	.align		4
        /*001c*/ 	.word	0xfffffffc


//--------------------- .nv.constant4             --------------------------
	.section	.nv.constant4,"a",@progbits
	.align	8
	.align		8
.nv.constant4:
        /*0000*/ 	.dword	_$_str
	.align		8
        /*0008*/ 	.dword	_$_str_$_2


//--------------------- .text.triton_poi_fused__native_batch_norm_legit_no_training_relu_77 --------------------------
	.section	.text.triton_poi_fused__native_batch_norm_legit_no_training_relu_77,"ax",@progbits
	.align	128
        .global         triton_poi_fused__native_batch_norm_legit_no_training_relu_77
        .type           triton_poi_fused__native_batch_norm_legit_no_training_relu_77,@function
        .size           triton_poi_fused__native_batch_norm_legit_no_training_relu_77,(.L_x_1 - triton_poi_fused__native_batch_norm_legit_no_training_relu_77)
        .other          triton_poi_fused__native_batch_norm_legit_no_training_relu_77,@"STO_CUDA_ENTRY STV_DEFAULT"
triton_poi_fused__native_batch_norm_legit_no_training_relu_77:
.text.triton_poi_fused__native_batch_norm_legit_no_training_relu_77:
[----:B------:R-:W0:Y:S01]  /*0000*/  LDC R1, c[0x0][0x28] ;  /* 0x00000a00ff017b82 */ /* 0x000e220000000800 */
[----:B------:R-:W1:Y:S07]  /*0010*/  S2R R0, SR_TID.X ;  /* 0x0000000000007919 */ /* 0x000e6e0000002100 */
[----:B------:R-:W2:Y:S01]  /*0020*/  LDC.64 R4, c[0x0][0x220] ;  /* 0x00008800ff047b82 */ /* 0x000ea20000000a00 */
[----:B------:R-:W-:Y:S01]  /*0030*/  MOV R42, RZ ;  /* 0x000000ff002a7202 */ /* 0x000fe20000000f00 */
[----:B------:R-:W3:Y:S01]  /*0040*/  S2R R3, SR_CTAID.X ;  /* 0x0000000000037919 */ /* 0x000ee20000002500 */
[----:B------:R-:W-:Y:S01]  /*0050*/  HFMA2.MMA R38, -RZ, RZ, 0, 0 ;  /* 0x00000000ff267435 */ /* 0x000fe200000001ff */
[----:B------:R-:W-:Y:S01]  /*0060*/  ULDC.64 UR4, c[0x0][0x208] ;  /* 0x0000820000047ab9 */ /* 0x000fe20000000a00 */
[----:B------:R-:W-:-:S02]  /*0070*/  CS2R R36, SRZ ;  /* 0x0000000000247805 */ /* 0x000fc4000001ff00 */
[----:B------:R-:W-:Y:S02]  /*0080*/  CS2R R24, SRZ ;  /* 0x0000000000187805 */ /* 0x000fe4000001ff00 */
[----:B------:R-:W-:Y:S02]  /*0090*/  MOV R6, RZ ;  /* 0x000000ff00067202 */ /* 0x000fe40000000f00 */
[----:B------:R-:W-:Y:S02]  /*00a0*/  CS2R R34, SRZ ;  /* 0x0000000000227805 */ /* 0x000fe4000001ff00 */
[----:B------:R-:W-:Y:S01]  /*00b0*/  CS2R R32, SRZ ;  /* 0x0000000000207805 */ /* 0x000fe2000001ff00 */
[----:B------:R-:W4:Y:S08]  /*00c0*/  LDC.64 R30, c[0x0][0x218] ;  /* 0x00008600ff1e7b82 */ /* 0x000f300000000a00 */
[----:B------:R-:W5:Y:S08]  /*00d0*/  LDC.64 R28, c[0x0][0x228] ;  /* 0x00008a00ff1c7b82 */ /* 0x000f700000000a00 */
[----:B------:R-:W2:Y:S01]  /*00e0*/  LDC.64 R16, c[0x0][0x230] ;  /* 0x00008c00ff107b82 */ /* 0x000ea20000000a00 */
[----:B-1----:R-:W-:-:S02]  /*00f0*/  SHF.L.U32 R0, R0, 0x2, RZ ;  /* 0x0000000200007819 */ /* 0x002fc400000006ff */
[----:B---3--:R-:W-:-:S05]  /*0100*/  SHF.R.S32.HI R7, RZ, 0x15, R3 ;  /* 0x00000015ff077819 */ /* 0x008fca0000011403 */
[----:B------:R-:W1:Y:S01]  /*0110*/  LDC.64 R26, c[0x0][0x210] ;  /* 0x00008400ff1a7b82 */ /* 0x000e620000000a00 */
[----:B------:R-:W-:Y:S02]  /*0120*/  LOP3.LUT R0, R0, 0x1fc, RZ, 0xc0, !PT ;  /* 0x000001fc00007812 */ /* 0x000fe400078ec0ff */
[----:B------:R-:W-:Y:S02]  /*0130*/  SGXT R7, R7, 0x1 ;  /* 0x000000010707781a */ /* 0x000fe40000000200 */
[----:B------:R-:W-:-:S04]  /*0140*/  LEA R0, R3, R0, 0xa ;  /* 0x0000000003007211 */ /* 0x000fc800078e50ff */
[----:B------:R-:W-:Y:S02]  /*0150*/  LEA.HI R2, R7, R0, RZ, 0x4 ;  /* 0x0000000007027211 */ /* 0x000fe400078f20ff */
[----:B------:R-:W-:Y:S02]  /*0160*/  ISETP.GE.AND P1, PT, R0, 0x11800, PT ;  /* 0x000118000000780c */ /* 0x000fe40003f26270 */
[----:B------:R-:W-:Y:S01]  /*0170*/  SHF.R.S32.HI R3, RZ, 0x4, R2 ;  /* 0x00000004ff037819 */ /* 0x000fe20000011402 */
[----:B------:R-:W-:-:S10]  /*0180*/  HFMA2.MMA R2, -RZ, RZ, 0, 0 ;  /* 0x00000000ff027435 */ /* 0x000fd400000001ff */
[----:B------:R-:W-:-:S05]  /*0190*/  IMAD.HI R2, R3, -0x15f15f15, R2 ;  /* 0xea0ea0eb03027827 */ /* 0x000fca00078e0202 */
[----:B------:R-:W-:-:S04]  /*01a0*/  SHF.R.U32.HI R9, RZ, 0x1f, R2 ;  /* 0x0000001fff097819 */ /* 0x000fc80000011602 */
[----:B------:R-:W-:-:S05]  /*01b0*/  LEA.HI.SX32 R9, R2, R9, 0x16 ;  /* 0x0000000902097211 */ /* 0x000fca00078fb2ff */
[----:B------:R-:W-:-:S04]  /*01c0*/  IMAD R41, R9, -0x460, R3 ;  /* 0xfffffba009297824 */ /* 0x000fc800078e0203 */
[----:B--2---:R-:W-:-:S05]  /*01d0*/  IMAD.WIDE R2, R41, 0x4, R4 ;  /* 0x0000000429027825 */ /* 0x004fca00078e0204 */
[----:B------:R-:W2:Y:S04]  /*01e0*/  @!P1 LDG.E.EL R42, desc[UR4][R2.64] ;  /* 0x00000004022a9981 */ /* 0x000ea8000c2e1900 */
[----:B------:R-:W3:Y:S01]  /*01f0*/  @!P1 LDG.E.EL R38, desc[UR4][R2.64] ;  /* 0x0000000402269981 */ /* 0x000ee2000c2e1900 */
[----:B------:R-:W-:-:S03]  /*0200*/  IADD3 R8, R0, 0x200, RZ ;  /* 0x0000020000087810 */ /* 0x000fc60007ffe0ff */
[----:B------:R-:W3:Y:S04]  /*0210*/  @!P1 LDG.E.EL R36, desc[UR4][R2.64] ;  /* 0x0000000402249981 */ /* 0x000ee8000c2e1900 */
[----:B------:R1:W3:Y:S01]  /*0220*/  @!P1 LDG.E.EL R25, desc[UR4][R2.64] ;  /* 0x0000000402199981 */ /* 0x0002e2000c2e1900 */
[----:B------:R-:W-:-:S04]  /*0230*/  LEA.HI R7, R7, R8, RZ, 0x4 ;  /* 0x0000000807077211 */ /* 0x000fc800078f20ff */
[----:B------:R-:W-:-:S05]  /*0240*/  SHF.R.S32.HI R7, RZ, 0x4, R7 ;  /* 0x00000004ff077819 */ /* 0x000fca0000011407 */
[----:B------:R-:W-:-:S05]  /*0250*/  IMAD.HI R6, R7, -0x15f15f15, R6 ;  /* 0xea0ea0eb07067827 */ /* 0x000fca00078e0206 */
[----:B------:R-:W-:Y:S02]  /*0260*/  SHF.R.U32.HI R9, RZ, 0x1f, R6 ;  /* 0x0000001fff097819 */ /* 0x000fe40000011606 */
[----:B------:R-:W-:Y:S02]  /*0270*/  ISETP.GE.AND P0, PT, R8, 0x11800, PT ;  /* 0x000118000800780c */ /* 0x000fe40003f06270 */
[----:B------:R-:W-:-:S05]  /*0280*/  LEA.HI.SX32 R9, R6, R9, 0x16 ;  /* 0x0000000906097211 */ /* 0x000fca00078fb2ff */
[----:B------:R-:W-:-:S04]  /*0290*/  IMAD R39, R9, -0x460, R7 ;  /* 0xfffffba009277824 */ /* 0x000fc800078e0207 */
[----:B------:R-:W-:-:S05]  /*02a0*/  IMAD.WIDE R4, R39, 0x4, R4 ;  /* 0x0000000427047825 */ /* 0x000fca00078e0204 */
[----:B------:R-:W3:Y:S04]  /*02b0*/  @!P0 LDG.E.EL R34, desc[UR4][R4.64] ;  /* 0x0000000404228981 */ /* 0x000ee8000c2e1900 */
[----:B------:R-:W3:Y:S04]  /*02c0*/  @!P0 LDG.E.EL R35, desc[UR4][R4.64] ;  /* 0x0000000404238981 */ /* 0x000ee8000c2e1900 */
[----:B------:R-:W3:Y:S04]  /*02d0*/  @!P0 LDG.E.EL R33, desc[UR4][R4.64] ;  /* 0x0000000404218981 */ /* 0x000ee8000c2e1900 */
[----:B------:R5:W3:Y:S01]  /*02e0*/  @!P0 LDG.E.EL R32, desc[UR4][R4.64] ;  /* 0x0000000404208981 */ /* 0x000ae2000c2e1900 */
[----:B-1----:R-:W-:Y:S01]  /*02f0*/  CS2R R2, SRZ ;  /* 0x0000000000027805 */ /* 0x002fe2000001ff00 */
[----:B----4-:R-:W-:Y:S01]  /*0300*/  IMAD.WIDE R10, R41, 0x4, R30 ;  /* 0x00000004290a7825 */ /* 0x010fe200078e021e */
[----:B------:R-:W-:-:S02]  /*0310*/  CS2R R8, SRZ ;  /* 0x0000000000087805 */ /* 0x000fc4000001ff00 */
[----:B------:R-:W-:Y:S02]  /*0320*/  CS2R R20, SRZ ;  /* 0x0000000000147805 */ /* 0x000fe4000001ff00 */
[----:B------:R-:W4:Y:S01]  /*0330*/  @!P1 LDG.E.EL R37, desc[UR4][R10.64] ;  /* 0x000000040a259981 */ /* 0x000f22000c2e1900 */
[----:B0----5:R-:W-:-:S03]  /*0340*/  CS2R R4, SRZ ;  /* 0x0000000000047805 */ /* 0x021fc6000001ff00 */
[----:B------:R-:W5:Y:S01]  /*0350*/  @!P1 LDG.E.EL R2, desc[UR4][R10.64] ;  /* 0x000000040a029981 */ /* 0x000f62000c2e1900 */
[----:B------:R-:W-:-:S03]  /*0360*/  IMAD.WIDE R18, R41, 0x4, R28 ;  /* 0x0000000429127825 */ /* 0x000fc600078e021c */
[----:B------:R-:W4:Y:S04]  /*0370*/  @!P1 LDG.E.EL R3, desc[UR4][R10.64] ;  /* 0x000000040a039981 */ /* 0x000f28000c2e1900 */
[----:B------:R0:W4:Y:S01]  /*0380*/  @!P1 LDG.E.EL R4, desc[UR4][R10.64] ;  /* 0x000000040a049981 */ /* 0x000122000c2e1900 */
[----:B------:R-:W-:-:S03]  /*0390*/  CS2R R6, SRZ ;  /* 0x0000000000067805 */ /* 0x000fc6000001ff00 */
[----:B------:R-:W4:Y:S01]  /*03a0*/  @!P1 LDG.E.EL R9, desc[UR4][R18.64] ;  /* 0x0000000412099981 */ /* 0x000f22000c2e1900 */
[----:B------:R-:W-:-:S03]  /*03b0*/  IMAD.WIDE R30, R39, 0x4, R30 ;  /* 0x00000004271e7825 */ /* 0x000fc600078e021e */
[----:B------:R-:W4:Y:S01]  /*03c0*/  @!P1 LDG.E.EL R20, desc[UR4][R18.64] ;  /* 0x0000000412149981 */ /* 0x000f22000c2e1900 */
[----:B0-----:R-:W-:Y:S02]  /*03d0*/  CS2R R10, SRZ ;  /* 0x00000000000a7805 */ /* 0x001fe4000001ff00 */
[----:B------:R-:W-:Y:S01]  /*03e0*/  CS2R R22, SRZ ;  /* 0x0000000000167805 */ /* 0x000fe2000001ff00 */
[----:B------:R-:W-:Y:S01]  /*03f0*/  IMAD.WIDE R28, R39, 0x4, R28 ;  /* 0x00000004271c7825 */ /* 0x000fe200078e021c */
[----:B------:R-:W4:Y:S04]  /*0400*/  @!P0 LDG.E.EL R5, desc[UR4][R30.64] ;  /* 0x000000041e058981 */ /* 0x000f28000c2e1900 */
[----:B------:R-:W4:Y:S04]  /*0410*/  @!P1 LDG.E.EL R10, desc[UR4][R18.64] ;  /* 0x00000004120a9981 */ /* 0x000f28000c2e1900 */
[----:B------:R-:W4:Y:S04]  /*0420*/  @!P1 LDG.E.EL R11, desc[UR4][R18.64] ;  /* 0x00000004120b9981 */ /* 0x000f28000c2e1900 */
[----:B------:R-:W4:Y:S04]  /*0430*/  @!P0 LDG.E.EL R6, desc[UR4][R30.64] ;  /* 0x000000041e068981 */ /* 0x000f28000c2e1900 */
[----:B------:R-:W4:Y:S04]  /*0440*/  @!P0 LDG.E.EL R7, desc[UR4][R30.64] ;  /* 0x000000041e078981 */ /* 0x000f28000c2e1900 */
[----:B------:R0:W4:Y:S04]  /*0450*/  @!P0 LDG.E.EL R8, desc[UR4][R30.64] ;  /* 0x000000041e088981 */ /* 0x000128000c2e1900 */
[----:B------:R-:W4:Y:S04]  /*0460*/  @!P0 LDG.E.EL R21, desc[UR4][R28.64] ;  /* 0x000000041c158981 */ /* 0x000f28000c2e1900 */
[----:B------:R-:W4:Y:S01]  /*0470*/  @!P0 LDG.E.EL R22, desc[UR4][R28.64] ;  /* 0x000000041c168981 */ /* 0x000f22000c2e1900 */
[----:B0-----:R-:W-:-:S03]  /*0480*/  IMAD.WIDE R30, R41, 0x4, R16 ;  /* 0x00000004291e7825 */ /* 0x001fc600078e0210 */
[----:B------:R-:W4:Y:S01]  /*0490*/  @!P0 LDG.E.EL R23, desc[UR4][R28.64] ;  /* 0x000000041c178981 */ /* 0x000f22000c2e1900 */
[----:B------:R-:W-:-:S03]  /*04a0*/  IMAD.WIDE R16, R39, 0x4, R16 ;  /* 0x0000000427107825 */ /* 0x000fc600078e0210 */
[----:B------:R0:W4:Y:S02]  /*04b0*/  @!P0 LDG.E.EL R24, desc[UR4][R28.64] ;  /* 0x000000041c188981 */ /* 0x000124000c2e1900 */
[----:B0-----:R-:W-:-:S06]  /*04c0*/  CS2R R28, SRZ ;  /* 0x00000000001c7805 */ /* 0x001fcc000001ff00 */
[----:B------:R-:W4:Y:S04]  /*04d0*/  @!P0 LDG.E.EL R28, desc[UR4][R16.64] ;  /* 0x00000004101c8981 */ /* 0x000f28000c2e1900 */
[----:B------:R-:W4:Y:S01]  /*04e0*/  @!P0 LDG.E.EL R29, desc[UR4][R16.64] ;  /* 0x00000004101d8981 */ /* 0x000f22000c2e1900 */
[----:B------:R-:W-:-:S06]  /*04f0*/  CS2R R40, SRZ ;  /* 0x0000000000287805 */ /* 0x000fcc000001ff00 */
[----:B------:R-:W4:Y:S04]  /*0500*/  @!P1 LDG.E.EL R40, desc[UR4][R30.64] ;  /* 0x000000041e289981 */ /* 0x000f28000c2e1900 */
[----:B------:R-:W4:Y:S01]  /*0510*/  @!P1 LDG.E.EL R41, desc[UR4][R30.64] ;  /* 0x000000041e299981 */ /* 0x000f22000c2e1900 */
[----:B------:R-:W-:Y:S02]  /*0520*/  CS2R R12, SRZ ;  /* 0x00000000000c7805 */ /* 0x000fe4000001ff00 */
[----:B------:R-:W-:Y:S01]  /*0530*/  CS2R R14, SRZ ;  /* 0x00000000000e7805 */ /* 0x000fe2000001ff00 */
[----:B------:R-:W-:-:S05]  /*0540*/  IMAD.WIDE R26, R0, 0x4, R26 ;  /* 0x00000004001a7825 */ /* 0x000fca00078e021a */
[----:B------:R-:W4:Y:S01]  /*0550*/  @!P1 LDG.E.128 R12, desc[UR4][R26.64] ;  /* 0x000000041a0c9981 */ /* 0x000f22000c1e1d00 */
[----:B--2---:R-:W-:-:S04]  /*0560*/  FADD R44, R42, 9.9999997473787516356e-06 ;  /* 0x3727c5ac2a2c7421 */ /* 0x004fc80000000000 */
[----:B------:R-:W0:Y:S01]  /*0570*/  MUFU.SQRT R18, R44 ;  /* 0x0000002c00127308 */ /* 0x000e220000002000 */
[----:B---3--:R-:W-:Y:S01]  /*0580*/  FADD R19, R38, 9.9999997473787516356e-06 ;  /* 0x3727c5ac26137421 */ /* 0x008fe20000000000 */
[----:B------:R-:W-:Y:S01]  /*0590*/  CS2R R38, SRZ ;  /* 0x0000000000267805 */ /* 0x000fe2000001ff00 */
[----:B------:R-:W-:-:S05]  /*05a0*/  FADD R36, R36, 9.9999997473787516356e-06 ;  /* 0x3727c5ac24247421 */ /* 0x000fca0000000000 */
[----:B------:R-:W1:Y:S01]  /*05b0*/  MUFU.SQRT R19, R19 ;  /* 0x0000001300137308 */ /* 0x000e620000002000 */
[----:B------:R-:W-:Y:S01]  /*05c0*/  FADD R25, R25, 9.9999997473787516356e-06 ;  /* 0x3727c5ac19197421 */ /* 0x000fe20000000000 */
[----:B------:R-:W2:Y:S04]  /*05d0*/  @!P0 LDG.E.EL R38, desc[UR4][R16.64] ;  /* 0x0000000410268981 */ /* 0x000ea8000c2e1900 */
[----:B------:R3:W2:Y:S01]  /*05e0*/  @!P0 LDG.E.EL R39, desc[UR4][R16.64] ;  /* 0x0000000410278981 */ /* 0x0006a2000c2e1900 */
[C---:B0-----:R-:W-:Y:S01]  /*05f0*/  FSETP.GT.AND P3, PT, R18.reuse, 8.50705917302346158658e+37, PT ;  /* 0x7e8000001200780b */ /* 0x041fe20003f64000 */
[----:B------:R0:W0:Y:S01]  /*0600*/  MUFU.SQRT R44, R25 ;  /* 0x00000019002c7308 */ /* 0x0000220000002000 */
[----:B------:R-:W-:Y:S01]  /*0610*/  FSETP.GEU.AND P6, PT, R18, 1.175494350822287508e-38, PT ;  /* 0x008000001200780b */ /* 0x000fe20003fce000 */
[----:B---3--:R-:W-:-:S06]  /*0620*/  HFMA2.MMA R16, -RZ, RZ, 1.625, 0 ;  /* 0x3e800000ff107435 */ /* 0x008fcc00000001ff */
[----:B------:R-:W3:Y:S01]  /*0630*/  MUFU.SQRT R36, R36 ;  /* 0x0000002400247308 */ /* 0x000ee20000002000 */
[----:B-1----:R-:W-:-:S03]  /*0640*/  FSETP.GT.AND P5, PT, R19, 8.50705917302346158658e+37, PT ;  /* 0x7e8000001300780b */ /* 0x002fc60003fa4000 */
[----:B------:R-:W-:Y:S01]  /*0650*/  @P3 FMUL R18, R18, 0.25 ;  /* 0x3e80000012123820 */ /* 0x000fe20000400000 */
[----:B------:R-:W-:Y:S02]  /*0660*/  FSETP.GEU.AND P2, PT, R19, 1.175494350822287508e-38, PT ;  /* 0x008000001300780b */ /* 0x000fe40003f4e000 */
[----:B0-----:R-:W-:Y:S01]  /*0670*/  FSEL R25, R16, 1, P3 ;  /* 0x3f80000010197808 */ /* 0x001fe20001800000 */
[----:B------:R-:W-:Y:S01]  /*0680*/  @!P6 FMUL R18, R18, 16777216 ;  /* 0x4b8000001212e820 */ /* 0x000fe20000400000 */
[----:B------:R-:W-:-:S03]  /*0690*/  FSETP.GT.AND P4, PT, R44, 8.50705917302346158658e+37, PT ;  /* 0x7e8000002c00780b */ /* 0x000fc60003f84000 */
[----:B------:R-:W-:Y:S01]  /*06a0*/  @!P6 FMUL R25, R25, 16777216 ;  /* 0x4b8000001919e820 */ /* 0x000fe20000400000 */
[----:B---3--:R-:W-:Y:S01]  /*06b0*/  FSETP.GT.AND P6, PT, R36, 8.50705917302346158658e+37, PT ;  /* 0x7e8000002400780b */ /* 0x008fe20003fc4000 */
[----:B------:R-:W-:Y:S01]  /*06c0*/  @P5 FMUL R19, R19, 0.25 ;  /* 0x3e80000013135820 */ /* 0x000fe20000400000 */
[----:B------:R-:W-:Y:S02]  /*06d0*/  FSEL R45, R16, 1, P5 ;  /* 0x3f800000102d7808 */ /* 0x000fe40002800000 */
[----:B------:R-:W-:Y:S02]  /*06e0*/  FSETP.GEU.AND P3, PT, R44, 1.175494350822287508e-38, PT ;  /* 0x008000002c00780b */ /* 0x000fe40003f6e000 */
[----:B------:R-:W-:Y:S02]  /*06f0*/  FSETP.GEU.AND P5, PT, R36, 1.175494350822287508e-38, PT ;  /* 0x008000002400780b */ /* 0x000fe40003fae000 */
[----:B------:R-:W-:Y:S01]  /*0700*/  CS2R R42, SRZ ;  /* 0x00000000002a7805 */ /* 0x000fe2000001ff00 */
[----:B------:R-:W-:Y:S01]  /*0710*/  @!P2 FMUL R19, R19, 16777216 ;  /* 0x4b8000001313a820 */ /* 0x000fe20000400000 */
[----:B------:R-:W0:Y:S01]  /*0720*/  MUFU.RCP R18, R18 ;  /* 0x0000001200127308 */ /* 0x000e220000001000 */
[----:B------:R-:W-:-:S03]  /*0730*/  @P4 FMUL R44, R44, 0.25 ;  /* 0x3e8000002c2c4820 */ /* 0x000fc60000400000 */
[----:B------:R-:W3:Y:S01]  /*0740*/  @!P1 LDG.E.EL R42, desc[UR4][R30.64] ;  /* 0x000000041e2a9981 */ /* 0x000ee2000c2e1900 */
[----:B------:R-:W-:-:S03]  /*0750*/  @P6 FMUL R36, R36, 0.25 ;  /* 0x3e80000024246820 */ /* 0x000fc60000400000 */
[----:B------:R1:W2:Y:S01]  /*0760*/  @!P1 LDG.E.EL R43, desc[UR4][R30.64] ;  /* 0x000000041e2b9981 */ /* 0x0002a2000c2e1900 */
[----:B------:R-:W-:Y:S01]  /*0770*/  FADD R34, R34, 9.9999997473787516356e-06 ;  /* 0x3727c5ac22227421 */ /* 0x000fe20000000000 */
[----:B------:R-:W-:Y:S01]  /*0780*/  @!P3 FMUL R44, R44, 16777216 ;  /* 0x4b8000002c2cb820 */ /* 0x000fe20000400000 */
[----:B------:R-:W-:Y:S01]  /*0790*/  @!P5 FMUL R36, R36, 16777216 ;  /* 0x4b8000002424d820 */ /* 0x000fe20000400000 */
[----:B-1----:R1:W0:Y:S01]  /*07a0*/  MUFU.RCP R30, R19 ;  /* 0x00000013001e7308 */ /* 0x0022220000001000 */
[----:B------:R-:W-:Y:S01]  /*07b0*/  @!P2 FMUL R45, R45, 16777216 ;  /* 0x4b8000002d2da820 */ /* 0x000fe20000400000 */
[----:B------:R-:W-:-:S06]  /*07c0*/  FADD R35, R35, 9.9999997473787516356e-06 ;  /* 0x3727c5ac23237421 */ /* 0x000fcc0000000000 */
[----:B------:R0:W-:Y:S01]  /*07d0*/  MUFU.SQRT R17, R34 ;  /* 0x0000002200117308 */ /* 0x0001e20000002000 */
[----:B-1----:R-:W-:-:S07]  /*07e0*/  FSEL R19, R16, 1, P4 ;  /* 0x3f80000010137808 */ /* 0x002fce0002000000 */
[----:B------:R-:W1:Y:S01]  /*07f0*/  MUFU.RCP R31, R44 ;  /* 0x0000002c001f7308 */ /* 0x000e620000001000 */
[----:B0-----:R-:W-:Y:S01]  /*0800*/  FMUL R25, R18, R25 ;  /* 0x0000001912197220 */ /* 0x001fe20000400000 */
[----:B------:R-:W-:-:S06]  /*0810*/  FMUL R30, R30, R45 ;  /* 0x0000002d1e1e7220 */ /* 0x000fcc0000400000 */
[----:B------:R-:W0:Y:S01]  /*0820*/  MUFU.RCP R36, R36 ;  /* 0x0000002400247308 */ /* 0x000e220000001000 */
[----:B------:R-:W-:Y:S01]  /*0830*/  FSEL R45, R16, 1, P6 ;  /* 0x3f800000102d7808 */ /* 0x000fe20003000000 */
[----:B------:R-:W-:-:S06]  /*0840*/  @!P3 FMUL R19, R19, 16777216 ;  /* 0x4b8000001313b820 */ /* 0x000fcc0000400000 */
[----:B------:R-:W5:Y:S01]  /*0850*/  MUFU.SQRT R18, R35 ;  /* 0x0000002300127308 */ /* 0x000f620000002000 */
[----:B------:R-:W-:Y:S01]  /*0860*/  @!P5 FMUL R45, R45, 16777216 ;  /* 0x4b8000002d2dd820 */ /* 0x000fe20000400000 */
[----:B------:R-:W-:Y:S01]  /*0870*/  FADD R34, R33, 9.9999997473787516356e-06 ;  /* 0x3727c5ac21227421 */ /* 0x000fe20000000000 */
[----:B-1----:R-:W-:Y:S01]  /*0880*/  FMUL R31, R31, R19 ;  /* 0x000000131f1f7220 */ /* 0x002fe20000400000 */
[C---:B------:R-:W-:Y:S01]  /*0890*/  FSETP.GT.AND P3, PT, R17.reuse, 8.50705917302346158658e+37, PT ;  /* 0x7e8000001100780b */ /* 0x040fe20003f64000 */
[----:B------:R-:W-:Y:S01]  /*08a0*/  FADD R19, R32, 9.9999997473787516356e-06 ;  /* 0x3727c5ac20137421 */ /* 0x000fe20000000000 */
[----:B0-----:R-:W-:Y:S01]  /*08b0*/  FMUL R32, R36, R45 ;  /* 0x0000002d24207220 */ /* 0x001fe20000400000 */
[----:B------:R-:W-:Y:S01]  /*08c0*/  FSETP.GEU.AND P6, PT, R17, 1.175494350822287508e-38, PT ;  /* 0x008000001100780b */ /* 0x000fe20003fce000 */
[----:B------:R-:W0:Y:S01]  /*08d0*/  MUFU.SQRT R36, R34 ;  /* 0x0000002200247308 */ /* 0x000e220000002000 */
[----:B------:R-:W-:Y:S02]  /*08e0*/  FSEL R33, R16, 1, P3 ;  /* 0x3f80000010217808 */ /* 0x000fe40001800000 */
[----:B-----5:R-:W-:-:S06]  /*08f0*/  FSETP.GT.AND P5, PT, R18, 8.50705917302346158658e+37, PT ;  /* 0x7e8000001200780b */ /* 0x020fcc0003fa4000 */
[----:B------:R-:W-:Y:S01]  /*0900*/  @P3 FMUL R17, R17, 0.25 ;  /* 0x3e80000011113820 */ /* 0x000fe20000400000 */
[----:B------:R-:W1:Y:S03]  /*0910*/  MUFU.SQRT R19, R19 ;  /* 0x0000001300137308 */ /* 0x000e660000002000 */
[----:B------:R-:W-:Y:S01]  /*0920*/  @!P6 FMUL R17, R17, 16777216 ;  /* 0x4b8000001111e820 */ /* 0x000fe20000400000 */
[----:B------:R-:W-:Y:S01]  /*0930*/  @!P6 FMUL R33, R33, 16777216 ;  /* 0x4b8000002121e820 */ /* 0x000fe20000400000 */
[----:B0-----:R-:W-:Y:S02]  /*0940*/  FSETP.GT.AND P6, PT, R36, 8.50705917302346158658e+37, PT ;  /* 0x7e8000002400780b */ /* 0x001fe40003fc4000 */
[C---:B------:R-:W-:Y:S01]  /*0950*/  FSETP.GEU.AND P2, PT, R18.reuse, 1.175494350822287508e-38, PT ;  /* 0x008000001200780b */ /* 0x040fe20003f4e000 */
[----:B------:R-:W-:Y:S01]  /*0960*/  @P5 FMUL R18, R18, 0.25 ;  /* 0x3e80000012125820 */ /* 0x000fe20000400000 */
[----:B------:R-:W-:-:S02]  /*0970*/  FSEL R34, R16, 1, P5 ;  /* 0x3f80000010227808 */ /* 0x000fc40002800000 */
[----:B------:R-:W-:Y:S02]  /*0980*/  FSETP.GEU.AND P5, PT, R36, 1.175494350822287508e-38, PT ;  /* 0x008000002400780b */ /* 0x000fe40003fae000 */
[----:B-1----:R-:W-:-:S05]  /*0990*/  FSETP.GT.AND P4, PT, R19, 8.50705917302346158658e+37, PT ;  /* 0x7e8000001300780b */ /* 0x002fca0003f84000 */
[----:B------:R-:W-:Y:S01]  /*09a0*/  @P6 FMUL R36, R36, 0.25 ;  /* 0x3e80000024246820 */ /* 0x000fe20000400000 */
[----:B------:R-:W-:Y:S01]  /*09b0*/  FSETP.GEU.AND P3, PT, R19, 1.175494350822287508e-38, PT ;  /* 0x008000001300780b */ /* 0x000fe20003f6e000 */
[----:B------:R0:W1:Y:S04]  /*09c0*/  MUFU.RCP R44, R17 ;  /* 0x00000011002c7308 */ /* 0x0000680000001000 */
[----:B------:R-:W-:-:S06]  /*09d0*/  @!P5 FMUL R36, R36, 16777216 ;  /* 0x4b8000002424d820 */ /* 0x000fcc0000400000 */
[----:B------:R-:W5:Y:S01]  /*09e0*/  MUFU.RCP R36, R36 ;  /* 0x0000002400247308 */ /* 0x000f620000001000 */
[----:B0-----:R-:W-:Y:S01]  /*09f0*/  FSEL R17, R16, 1, P6 ;  /* 0x3f80000010117808 */ /* 0x001fe20003000000 */
[----:B------:R-:W-:Y:S01]  /*0a00*/  @P4 FMUL R19, R19, 0.25 ;  /* 0x3e80000013134820 */ /* 0x000fe20000400000 */
[----:B------:R-:W-:-:S03]  /*0a10*/  @!P2 FMUL R18, R18, 16777216 ;  /* 0x4b8000001212a820 */ /* 0x000fc60000400000 */
[----:B------:R-:W-:Y:S01]  /*0a20*/  @!P3 FMUL R19, R19, 16777216 ;  /* 0x4b8000001313b820 */ /* 0x000fe20000400000 */
[----:B------:R-:W-:Y:S01]  /*0a30*/  @!P5 FMUL R17, R17, 16777216 ;  /* 0x4b8000001111d820 */ /* 0x000fe20000400000 */
[----:B-1----:R-:W-:Y:S01]  /*0a40*/  FMUL R33, R44, R33 ;  /* 0x000000212c217220 */ /* 0x002fe20000400000 */
[----:B------:R-:W-:Y:S01]  /*0a50*/  MUFU.RCP R45, R18 ;  /* 0x00000012002d7308 */ /* 0x000fe20000001000 */
[----:B------:R-:W-:Y:S01]  /*0a60*/  FSEL R44, R16, 1, P4 ;  /* 0x3f800000102c7808 */ /* 0x000fe20002000000 */
[----:B-----5:R-:W-:Y:S01]  /*0a70*/  FMUL R36, R36, R17 ;  /* 0x0000001124247220 */ /* 0x020fe20000400000 */
[----:B------:R-:W-:-:S05]  /*0a80*/  CS2R R16, SRZ ;  /* 0x0000000000107805 */ /* 0x000fca000001ff00 */
[----:B------:R0:W1:Y:S02]  /*0a90*/  MUFU.RCP R35, R19 ;  /* 0x0000001300237308 */ /* 0x0000640000001000 */
[----:B0-----:R-:W-:-:S06]  /*0aa0*/  CS2R R18, SRZ ;  /* 0x0000000000127805 */ /* 0x001fcc000001ff00 */
[----:B------:R-:W5:Y:S01]  /*0ab0*/  @!P0 LDG.E.128 R16, desc[UR4][R26.64+0x800] ;  /* 0x000800041a108981 */ /* 0x000f62000c1e1d00 */
[----:B------:R-:W-:-:S04]  /*0ac0*/  @!P3 FMUL R44, R44, 16777216 ;  /* 0x4b8000002c2cb820 */ /* 0x000fc80000400000 */
[----:B-1----:R-:W-:Y:S01]  /*0ad0*/  FMUL R35, R35, R44 ;  /* 0x0000002c23237220 */ /* 0x002fe20000400000 */
[----:B----4-:R-:W-:Y:S01]  /*0ae0*/  FADD R44, -R37, R12 ;  /* 0x0000000c252c7221 */ /* 0x010fe20000000100 */
[----:B------:R-:W-:Y:S02]  /*0af0*/  FADD R37, -R2, R13 ;  /* 0x0000000d02257221 */ /* 0x000fe40000000100 */
[----:B------:R-:W0:Y:S01]  /*0b00*/  LDC.64 R12, c[0x0][0x238] ;  /* 0x00008e00ff0c7b82 */ /* 0x000e220000000a00 */
[----:B------:R-:W-:Y:S01]  /*0b10*/  FADD R14, -R3, R14 ;  /* 0x0000000e030e7221 */ /* 0x000fe20000000100 */
[----:B------:R-:W-:Y:S01]  /*0b20*/  FADD R15, -R4, R15 ;  /* 0x0000000f040f7221 */ /* 0x000fe20000000100 */
[----:B------:R-:W-:Y:S01]  /*0b30*/  FMUL R25, R25, R44 ;  /* 0x0000002c19197220 */ /* 0x000fe20000400000 */
[----:B------:R-:W-:Y:S01]  /*0b40*/  FMUL R30, R30, R37 ;  /* 0x000000251e1e7220 */ /* 0x000fe20000400000 */
[----:B------:R-:W-:Y:S01]  /*0b50*/  FMUL R31, R31, R14 ;  /* 0x0000000e1f1f7220 */ /* 0x000fe20000400000 */
[----:B------:R-:W-:Y:S01]  /*0b60*/  FMUL R32, R32, R15 ;  /* 0x0000000f20207220 */ /* 0x000fe20000400000 */
[----:B------:R-:W-:Y:S01]  /*0b70*/  @!P2 FMUL R34, R34, 16777216 ;  /* 0x4b8000002222a820 */ /* 0x000fe20000400000 */
[----:B------:R-:W-:Y:S01]  /*0b80*/  FFMA R9, R25, R9, R40 ;  /* 0x0000000919097223 */ /* 0x000fe20000000028 */
[----:B------:R-:W-:-:S02]  /*0b90*/  FFMA R10, R30, R10, R41 ;  /* 0x0000000a1e0a7223 */ /* 0x000fc40000000029 */
[----:B------:R-:W-:Y:S02]  /*0ba0*/  FMUL R34, R45, R34 ;  /* 0x000000222d227220 */ /* 0x000fe40000400000 */
[C---:B------:R-:W-:Y:S02]  /*0bb0*/  FSETP.GEU.AND P5, PT, R9.reuse, RZ, PT ;  /* 0x000000ff0900720b */ /* 0x040fe40003fae000 */
[----:B------:R-:W-:Y:S02]  /*0bc0*/  FSETP.GEU.AND P4, PT, R10, RZ, PT ;  /* 0x000000ff0a00720b */ /* 0x000fe40003f8e000 */
[----:B------:R-:W-:Y:S01]  /*0bd0*/  SEL R4, R9, RZ, P5 ;  /* 0x000000ff09047207 */ /* 0x000fe20002800000 */
[----:B0-----:R-:W-:-:S04]  /*0be0*/  IMAD.WIDE R12, R0, 0x4, R12 ;  /* 0x00000004000c7825 */ /* 0x001fc800078e020c */
[----:B---3--:R-:W-:Y:S01]  /*0bf0*/  FFMA R11, R31, R11, R42 ;  /* 0x0000000b1f0b7223 */ /* 0x008fe2000000002a */
[----:B--2---:R-:W-:-:S04]  /*0c00*/  FFMA R20, R32, R20, R43 ;  /* 0x0000001420147223 */ /* 0x004fc8000000002b */
[----:B------:R-:W-:Y:S02]  /*0c10*/  FSETP.GEU.AND P3, PT, R11, RZ, PT ;  /* 0x000000ff0b00720b */ /* 0x000fe40003f6e000 */
[----:B------:R-:W-:Y:S01]  /*0c20*/  FSETP.GEU.AND P2, PT, R20, RZ, PT ;  /* 0x000000ff1400720b */ /* 0x000fe20003f4e000 */
[----:B-----5:R-:W-:Y:S01]  /*0c30*/  FADD R19, -R8, R19 ;  /* 0x0000001308137221 */ /* 0x020fe20000000100 */
[----:B------:R-:W-:Y:S01]  /*0c40*/  FADD R18, -R7, R18 ;  /* 0x0000001207127221 */ /* 0x000fe20000000100 */
[----:B------:R-:W-:Y:S01]  /*0c50*/  FADD R17, -R6, R17 ;  /* 0x0000001106117221 */ /* 0x000fe20000000100 */
[----:B------:R-:W-:Y:S01]  /*0c60*/  FADD R16, -R5, R16 ;  /* 0x0000001005107221 */ /* 0x000fe20000000100 */
[----:B------:R-:W-:Y:S01]  /*0c70*/  FMUL R36, R36, R19 ;  /* 0x0000001324247220 */ /* 0x000fe20000400000 */
[----:B------:R-:W-:Y:S01]  /*0c80*/  FMUL R35, R35, R18 ;  /* 0x0000001223237220 */ /* 0x000fe20000400000 */
[----:B------:R-:W-:Y:S01]  /*0c90*/  FMUL R34, R34, R17 ;  /* 0x0000001122227220 */ /* 0x000fe20000400000 */
[----:B------:R-:W-:Y:S01]  /*0ca0*/  FMUL R33, R33, R16 ;  /* 0x0000001021217220 */ /* 0x000fe20000400000 */
[----:B------:R-:W-:Y:S01]  /*0cb0*/  SEL R7, R20, RZ, P2 ;  /* 0x000000ff14077207 */ /* 0x000fe20001000000 */
[----:B------:R-:W-:Y:S01]  /*0cc0*/  FFMA R24, R36, R24, R39 ;  /* 0x0000001824187223 */ /* 0x000fe20000000027 */
[----:B------:R-:W-:Y:S01]  /*0cd0*/  SEL R6, R11, RZ, P3 ;  /* 0x000000ff0b067207 */ /* 0x000fe20001800000 */
[----:B------:R-:W-:Y:S01]  /*0ce0*/  FFMA R23, R35, R23, R38 ;  /* 0x0000001723177223 */ /* 0x000fe20000000026 */
[----:B------:R-:W-:Y:S01]  /*0cf0*/  SEL R5, R10, RZ, P4 ;  /* 0x000000ff0a057207 */ /* 0x000fe20002000000 */
[----:B------:R-:W-:Y:S01]  /*0d00*/  FFMA R22, R34, R22, R29 ;  /* 0x0000001622167223 */ /* 0x000fe2000000001d */
[----:B------:R-:W-:-:S02]  /*0d10*/  FFMA R21, R33, R21, R28 ;  /* 0x0000001521157223 */ /* 0x000fc4000000001c */
[----:B------:R-:W-:Y:S01]  /*0d20*/  FSETP.GEU.AND P2, PT, R23, RZ, PT ;  /* 0x000000ff1700720b */ /* 0x000fe20003f4e000 */
[----:B------:R0:W-:Y:S01]  /*0d30*/  @!P1 STG.E.128 desc[UR4][R12.64], R4 ;  /* 0x000000040c009986 */ /* 0x0001e2000c101d04 */
[----:B------:R-:W-:Y:S02]  /*0d40*/  FSETP.GEU.AND P1, PT, R24, RZ, PT ;  /* 0x000000ff1800720b */ /* 0x000fe40003f2e000 */
[----:B------:R-:W-:Y:S02]  /*0d50*/  FSETP.GEU.AND P3, PT, R22, RZ, PT ;  /* 0x000000ff1600720b */ /* 0x000fe40003f6e000 */
[----:B------:R-:W-:Y:S02]  /*0d60*/  FSETP.GEU.AND P4, PT, R21, RZ, PT ;  /* 0x000000ff1500720b */ /* 0x000fe40003f8e000 */
[----:B------:R-:W-:Y:S02]  /*0d70*/  SEL R11, R24, RZ, P1 ;  /* 0x000000ff180b7207 */ /* 0x000fe40000800000 */
[----:B------:R-:W-:-:S02]  /*0d80*/  SEL R10, R23, RZ, P2 ;  /* 0x000000ff170a7207 */ /* 0x000fc40001000000 */
[----:B------:R-:W-:Y:S02]  /*0d90*/  SEL R9, R22, RZ, P3 ;  /* 0x000000ff16097207 */ /* 0x000fe40001800000 */
[----:B------:R-:W-:Y:S01]  /*0da0*/  SEL R8, R21, RZ, P4 ;  /* 0x000000ff15087207 */ /* 0x000fe20002000000 */
[----:B0-----:R-:W-:Y:S06]  /*0db0*/  @P0 EXIT ;  /* 0x000000000000094d */ /* 0x001fec0003800000 */
[----:B------:R-:W-:Y:S01]  /*0dc0*/  STG.E.128 desc[UR4][R12.64+0x800], R8 ;  /* 0x000800080c007986 */ /* 0x000fe2000c101d04 */
[----:B------:R-:W-:Y:S05]  /*0dd0*/  EXIT ;  /* 0x000000000000794d */ /* 0x000fea0003800000 */
.L_x_0:
[----:B------:R-:W-:-:S00]  /*0de0*/  BRA `(.L_x_0) ;  /* 0xfffffffc00fc7947 */ /* 0x000fc0000383ffff */
[----:B------:R-:W-:-:S00]  /*0df0*/  NOP ;  /* 0x0000000000007918 */ /* 0x000fc00000000000 */
        /* <DEDUP_REMOVED lines=8> */
.L_x_1:


//--------------------- .nv.global.init           --------------------------
	.section	.nv.global.init,"aw",@progbits
.nv.global.init:
	.type		_$_str,@object
	.size		_$_str,(_$_str_$_2 - _$_str)
_$_str:
        /*0000*/ 	.byte	0x5f, 0x5f, 0x43, 0x55, 0x44, 0x41, 0x5f, 0x46, 0x54, 0x5a, 0x00
	.type		_$_str_$_2,@object
	.size		_$_str_$_2,(.L_1 - _$_str_$_2)
_$_str_$_2:
        /*000b*/ 	.byte	0x5f, 0x5f, 0x43, 0x55, 0x44, 0x41, 0x5f, 0x50, 0x52, 0x45, 0x43, 0x5f, 0x53, 0x51, 0x52, 0x54
        /*001b*/ 	.byte	0x00
.L_1:


//--------------------- .nv.constant0.triton_poi_fused__native_batch_norm_legit_no_training_relu_77 --------------------------
	.section	.nv.constant0.triton_poi_fused__native_batch_norm_legit_no_training_relu_77,"a",@progbits
	.sectionflags	@""
	.align	4
.nv.constant0.triton_poi_fused__native_batch_norm_legit_no_training_relu_77:
	.zero		580
